	.headerflags	@"EF_CUDA_TEXMODE_UNIFIED EF_CUDA_64BIT_ADDRESS EF_CUDA_SM86 EF_CUDA_VIRTUAL_SM(EF_CUDA_SM86)"
	.elftype	@"ET_EXEC"


//--------------------- .nv.info                  --------------------------
	.section	.nv.info,"",@"SHT_CUDA_INFO"
	.align	4


	//----- nvinfo : EIATTR_REGCOUNT
	.align		4
        /*0000*/ 	.byte	0x04, 0x2f
        /*0002*/ 	.short	(.L_1 - .L_0)
	.align		4
.L_0:
        /*0004*/ 	.word	index@(_Z19regbank_test_kernel4int2i6float4Pf)
        /*0008*/ 	.word	0x00000008


	//----- nvinfo : EIATTR_MAX_STACK_SIZE
	.align		4
.L_1:
        /*000c*/ 	.byte	0x04, 0x23
        /*000e*/ 	.short	(.L_3 - .L_2)
	.align		4
.L_2:
        /*0010*/ 	.word	index@(_Z19regbank_test_kernel4int2i6float4Pf)
        /*0014*/ 	.word	0x00000000


	//----- nvinfo : EIATTR_MIN_STACK_SIZE
	.align		4
.L_3:
        /*0018*/ 	.byte	0x04, 0x12
        /*001a*/ 	.short	(.L_5 - .L_4)
	.align		4
.L_4:
        /*001c*/ 	.word	index@(_Z19regbank_test_kernel4int2i6float4Pf)
        /*0020*/ 	.word	0x00000000


	//----- nvinfo : EIATTR_FRAME_SIZE
	.align		4
.L_5:
        /*0024*/ 	.byte	0x04, 0x11
        /*0026*/ 	.short	(.L_7 - .L_6)
	.align		4
.L_6:
        /*0028*/ 	.word	index@(_Z19regbank_test_kernel4int2i6float4Pf)
        /*002c*/ 	.word	0x00000000
.L_7:


//--------------------- .nv.info._Z19regbank_test_kernel4int2i6float4Pf --------------------------
	.section	.nv.info._Z19regbank_test_kernel4int2i6float4Pf,"",@"SHT_CUDA_INFO"
	.align	4


	//----- nvinfo : EIATTR_CUDA_API_VERSION
	.align		4
        /*0000*/ 	.byte	0x04, 0x37
        /*0002*/ 	.short	(.L_9 - .L_8)
.L_8:
        /*0004*/ 	.word	0x00000079


	//----- nvinfo : EIATTR_SW2861232_WAR
	.align		4
.L_9:
        /*0008*/ 	.byte	0x01, 0x35
	.zero		2


	//----- nvinfo : EIATTR_PARAM_CBANK
	.align		4
        /*000c*/ 	.byte	0x04, 0x0a
        /*000e*/ 	.short	(.L_11 - .L_10)
	.align		4
.L_10:
        /*0010*/ 	.word	index@(.nv.constant0._Z19regbank_test_kernel4int2i6float4Pf)
        /*0014*/ 	.short	0x0160
        /*0016*/ 	.short	0x0028


	//----- nvinfo : EIATTR_CBANK_PARAM_SIZE
	.align		4
.L_11:
        /*0018*/ 	.byte	0x03, 0x19
        /*001a*/ 	.short	0x0028


	//----- nvinfo : EIATTR_KPARAM_INFO
	.align		4
        /*001c*/ 	.byte	0x04, 0x17
        /*001e*/ 	.short	(.L_13 - .L_12)
.L_12:
        /*0020*/ 	.word	0x00000000
        /*0024*/ 	.short	0x0003
        /*0026*/ 	.short	0x0020
        /*0028*/ 	.byte	0x00, 0xf0, 0x21, 0x00


	//----- nvinfo : EIATTR_KPARAM_INFO
	.align		4
.L_13:
        /*002c*/ 	.byte	0x04, 0x17
        /*002e*/ 	.short	(.L_15 - .L_14)
.L_14:
        /*0030*/ 	.word	0x00000000
        /*0034*/ 	.short	0x0002
        /*0036*/ 	.short	0x0010
        /*0038*/ 	.byte	0x00, 0xf0, 0x41, 0x00


	//----- nvinfo : EIATTR_KPARAM_INFO
	.align		4
.L_15:
        /*003c*/ 	.byte	0x04, 0x17
        /*003e*/ 	.short	(.L_17 - .L_16)
.L_16:
        /*0040*/ 	.word	0x00000000
        /*0044*/ 	.short	0x0001
        /*0046*/ 	.short	0x0008
        /*0048*/ 	.byte	0x00, 0xf0, 0x11, 0x00


	//----- nvinfo : EIATTR_KPARAM_INFO
	.align		4
.L_17:
        /*004c*/ 	.byte	0x04, 0x17
        /*004e*/ 	.short	(.L_19 - .L_18)
.L_18:
        /*0050*/ 	.word	0x00000000
        /*0054*/ 	.short	0x0000
        /*0056*/ 	.short	0x0000
        /*0058*/ 	.byte	0x00, 0xf0, 0x21, 0x00


	//----- nvinfo : EIATTR_MAXREG_COUNT
	.align		4
.L_19:
        /*005c*/ 	.byte	0x03, 0x1b
        /*005e*/ 	.short	0x00ff


	//----- nvinfo : EIATTR_EXIT_INSTR_OFFSETS
	.align		4
        /*0060*/ 	.byte	0x04, 0x1c
        /*0062*/ 	.short	(.L_21 - .L_20)


	//   ....[0]....
.L_20:
        /*0064*/ 	.word	0x000010f0


	//   ....[1]....
        /*0068*/ 	.word	0x00001170
.L_21:


//--------------------- .nv.constant0._Z19regbank_test_kernel4int2i6float4Pf --------------------------
	.section	.nv.constant0._Z19regbank_test_kernel4int2i6float4Pf,"a",@progbits
	.align	4
.nv.constant0._Z19regbank_test_kernel4int2i6float4Pf:
	.zero		392


//--------------------- .text._Z19regbank_test_kernel4int2i6float4Pf --------------------------
	.section	.text._Z19regbank_test_kernel4int2i6float4Pf,"ax",@progbits
	.sectionflags	@"SHF_BARRIERS=1"
	.sectioninfo	@"SHI_REGISTERS=8"
	.align	128
        .global         _Z19regbank_test_kernel4int2i6float4Pf
        .type           _Z19regbank_test_kernel4int2i6float4Pf,@function
        .size           _Z19regbank_test_kernel4int2i6float4Pf,(.L_x_3 - _Z19regbank_test_kernel4int2i6float4Pf)
        .other          _Z19regbank_test_kernel4int2i6float4Pf,@"STO_CUDA_ENTRY STV_DEFAULT"
_Z19regbank_test_kernel4int2i6float4Pf:
.text._Z19regbank_test_kernel4int2i6float4Pf:
[----:B------:R-:W-:-:S02]  /*0000*/  MOV R1, c[0x0][0x28] ;  /* 0x00000a0000017a02 */ /* 0x000fc40000000f00 */
[----:B------:R-:W0:Y:S01]  /*0010*/  S2R R0, SR_TID.X ;  /* 0x0000000000007919 */ /* 0x000e220000002100 */
[----:B------:R-:W-:Y:S02]  /*0020*/  MOV R2, c[0x0][0x168] ;  /* 0x00005a0000027a02 */ /* 0x000fe40000000f00 */
[----:B------:R-:W-:Y:S01]  /*0030*/  MOV R5, c[0x0][0x170] ;  /* 0x00005c0000057a02 */ /* 0x000fe20000000f00 */
[----:B------:R-:W0:Y:S01]  /*0040*/  S2R R3, SR_CTAID.X ;  /* 0x0000000000037919 */ /* 0x000e220000002500 */
[----:B------:R-:W-:Y:S02]  /*0050*/  ISETP.GE.AND P1, PT, R2, 0x1, PT ;  /* 0x000000010200780c */ /* 0x000fe40003f26270 */
[----:B0-----:R-:W-:-:S11]  /*0060*/  LOP3.LUT P0, RZ, R3, 0x1f, R0, 0xf8, !PT ;  /* 0x0000001f03ff7812 */ /* 0x001fd6000780f800 */
[----:B------:R-:W-:Y:S05]  /*0070*/  @!P1 BRA `(.L_x_0) ;  /* 0x0000106000009947 */ /* 0x000fea0003800000 */
[----:B------:R-:W-:-:S02]  /*0080*/  MOV R3, RZ ;  /* 0x000000ff00037202 */ /* 0x000fc40000000f00 */
.L_x_1:
[----:B------:R-:W-:Y:S02]  /*0090*/  MOV R2, c[0x0][0x178] ;  /* 0x00005e0000027a02 */ /* 0x000fe40000000f00 */
[----:B------:R-:W-:-:S03]  /*00a0*/  IADD3 R3, R3, 0x1, RZ ;  /* 0x0000000103037810 */ /* 0x000fc60007ffe0ff */
[----:B------:R-:W-:Y:S01]  /*00b0*/  FFMA R5, R5, R2, 1 ;  /* 0x3f80000005057423 */ /* 0x000fe20000000002 */
[----:B------:R-:W-:-:S03]  /*00c0*/  ISETP.GE.AND P1, PT, R3, c[0x0][0x168], PT ;  /* 0x00005a0003007a0c */ /* 0x000fc60003f26270 */
[----:B------:R-:W-:-:S04]  /*00d0*/  FFMA R5, R5, R2, 1 ;  /* 0x3f80000005057423 */ /* 0x000fc80000000002 */
        /* <DEDUP_REMOVED lines=253> */
[----:B------:R-:W-:Y:S01]  /*10b0*/  FFMA R5, R5, R2, 1 ;  /* 0x3f80000005057423 */ /* 0x000fe20000000002 */
[----:B------:R-:W-:Y:S01]  /*10c0*/  @P1 CALL.REL.NOINC `(.L_x_0) ;  /* 0x0000001000001944 */ /* 0x000fe20003c00000 */
[----:B------:R-:W-:Y:S05]  /*10d0*/  BRA `(.L_x_1) ;  /* 0xffffefb000007947 */ /* 0x000fea000383ffff */
.L_x_0:
[----:B------:R-:W-:Y:S06]  /*10e0*/  BAR.SYNC 0x0 ;  /* 0x0000000000007b1d */ /* 0x000fec0000000000 */
[----:B------:R-:W-:Y:S05]  /*10f0*/  @P0 EXIT ;  /* 0x000000000000094d */ /* 0x000fea0003800000 */
[----:B------:R-:W-:Y:S01]  /*1100*/  SHF.R.S32.HI R3, RZ, 0x1f, R0 ;  /* 0x0000001fff037819 */ /* 0x000fe20000011400 */
[----:B------:R-:W-:Y:S01]  /*1110*/  ULDC.64 UR4, c[0x0][0x118] ;  /* 0x0000460000047ab9 */ /* 0x000fe20000000a00 */
[----:B------:R-:W-:Y:S02]  /*1120*/  MOV R2, 0x4 ;  /* 0x0000000400027802 */ /* 0x000fe40000000f00 */
[----:B------:R-:W-:-:S04]  /*1130*/  LEA.HI R3, R3, R0, RZ, 0x5 ;  /* 0x0000000003037211 */ /* 0x000fc800078f28ff */
[----:B------:R-:W-:-:S05]  /*1140*/  SHF.R.S32.HI R3, RZ, 0x5, R3 ;  /* 0x00000005ff037819 */ /* 0x000fca0000011403 */
[----:B------:R-:W-:-:S05]  /*1150*/  IMAD.WIDE R2, R3, R2, c[0x0][0x180] ;  /* 0x0000600003027625 */ /* 0x000fca00078e0202 */
[----:B------:R-:W-:Y:S01]  /*1160*/  STG.E [R2.64], R5 ;  /* 0x0000000502007986 */ /* 0x000fe2000c101904 */
[----:B------:R-:W-:Y:S05]  /*1170*/  EXIT ;  /* 0x000000000000794d */ /* 0x000fea0003800000 */
.L_x_2:
[----:B------:R-:W-:-:S00]  /*1180*/  BRA `(.L_x_2) ;  /* 0xfffffff000007947 */ /* 0x000fc0000383ffff */
[----:B------:R-:W-:-:S00]  /*1190*/  NOP ;  /* 0x0000000000007918 */ /* 0x000fc00000000000 */
        /* <DEDUP_REMOVED lines=14> */
.L_x_3:
